//
// Generated by NVIDIA NVVM Compiler
//
// Compiler Build ID: CL-36424714
// Cuda compilation tools, release 13.0, V13.0.88
// Based on NVVM 20.0.0
//

.version 9.0
.target sm_100
.address_size 64

	// .globl	_Z5solvePfm

.visible .entry _Z5solvePfm(
	.param .u64 .ptr .align 1 _Z5solvePfm_param_0,
	.param .u64 _Z5solvePfm_param_1
)
{
	.reg .pred 	%p<5>;
	.reg .b32 	%r<6>;
	.reg .b32 	%f<4>;
	.reg .b64 	%rd<19>;

	ld.param.u64 	%rd3, [_Z5solvePfm_param_0];
	ld.param.u64 	%rd4, [_Z5solvePfm_param_1];
	cvta.to.global.u64 	%rd1, %rd3;
	mov.u32 	%r1, %tid.x;
	mov.u32 	%r3, %tid.y;
	and.b32  	%r4, %r3, 1;
	setp.eq.b32 	%p1, %r4, 1;
	add.s32 	%r5, %r3, 1;
	cvt.u64.u32 	%rd5, %r5;
	setp.le.u64 	%p2, %rd4, %rd5;
	or.pred  	%p3, %p1, %p2;
	@%p3 bra 	$L__BB0_2;
	cvt.u64.u32 	%rd6, %r1;
	cvt.u64.u32 	%rd7, %r3;
	mad.lo.s64 	%rd8, %rd4, %rd6, %rd7;
	shl.b64 	%rd9, %rd8, 2;
	add.s64 	%rd10, %rd1, %rd9;
	ld.global.f32 	%f1, [%rd10];
	ld.global.f32 	%f2, [%rd10+4];
	st.global.f32 	[%rd10], %f2;
	st.global.f32 	[%rd10+4], %f1;
$L__BB0_2:
	bar.sync 	0;
	setp.le.u32 	%p4, %r3, %r1;
	@%p4 bra 	$L__BB0_4;
	cvt.u64.u32 	%rd11, %r3;
	cvt.u64.u32 	%rd12, %r1;
	mad.lo.s64 	%rd13, %rd4, %rd11, %rd12;
	shl.b64 	%rd14, %rd13, 2;
	add.s64 	%rd15, %rd1, %rd14;
	ld.global.f32 	%f3, [%rd15];
	mad.lo.s64 	%rd16, %rd4, %rd12, %rd11;
	shl.b64 	%rd17, %rd16, 2;
	add.s64 	%rd18, %rd1, %rd17;
	st.global.f32 	[%rd18], %f3;
$L__BB0_4:
	ret;

}
	// .globl	_Z4tilePfS_ii
.visible .entry _Z4tilePfS_ii(
	.param .u64 .ptr .align 1 _Z4tilePfS_ii_param_0,
	.param .u64 .ptr .align 1 _Z4tilePfS_ii_param_1,
	.param .u32 _Z4tilePfS_ii_param_2,
	.param .u32 _Z4tilePfS_ii_param_3
)
{
	.reg .b32 	%r<19>;
	.reg .b32 	%f<17>;
	.reg .b64 	%rd<13>;

	ld.param.u64 	%rd1, [_Z4tilePfS_ii_param_0];
	ld.param.u64 	%rd2, [_Z4tilePfS_ii_param_1];
	ld.param.u32 	%r1, [_Z4tilePfS_ii_param_2];
	ld.param.u32 	%r2, [_Z4tilePfS_ii_param_3];
	cvta.to.global.u64 	%rd3, %rd1;
	cvta.to.global.u64 	%rd4, %rd2;
	mov.u32 	%r3, %nctaid.y;
	mov.u32 	%r4, %nctaid.z;
	mov.u32 	%r5, %ntid.x;
	mov.u32 	%r6, %ctaid.x;
	mov.u32 	%r7, %ctaid.y;
	mov.u32 	%r8, %ctaid.z;
	mov.u32 	%r9, %tid.x;
	mad.lo.s32 	%r10, %r6, %r5, %r9;
	shl.b32 	%r11, %r7, 1;
	shl.b32 	%r12, %r8, 1;
	mad.lo.s32 	%r13, %r1, %r10, %r11;
	mad.lo.s32 	%r14, %r13, %r2, %r12;
	mul.wide.s32 	%rd5, %r14, 4;
	add.s64 	%rd6, %rd3, %rd5;
	ld.global.f32 	%f1, [%rd6];
	ld.global.f32 	%f2, [%rd6+4];
	ld.global.f32 	%f3, [%rd6+8];
	ld.global.f32 	%f4, [%rd6+12];
	mul.wide.s32 	%rd7, %r2, 4;
	add.s64 	%rd8, %rd6, %rd7;
	ld.global.f32 	%f5, [%rd8];
	ld.global.f32 	%f6, [%rd8+4];
	ld.global.f32 	%f7, [%rd8+8];
	ld.global.f32 	%f8, [%rd8+12];
	add.s64 	%rd9, %rd8, %rd7;
	ld.global.f32 	%f9, [%rd9];
	ld.global.f32 	%f10, [%rd9+4];
	ld.global.f32 	%f11, [%rd9+8];
	ld.global.f32 	%f12, [%rd9+12];
	add.s64 	%rd10, %rd9, %rd7;
	ld.global.f32 	%f13, [%rd10];
	ld.global.f32 	%f14, [%rd10+4];
	ld.global.f32 	%f15, [%rd10+8];
	ld.global.f32 	%f16, [%rd10+12];
	mad.lo.s32 	%r15, %r6, %r3, %r7;
	mad.lo.s32 	%r16, %r15, %r4, %r8;
	mad.lo.s32 	%r17, %r16, %r5, %r9;
	shl.b32 	%r18, %r17, 4;
	mul.wide.u32 	%rd11, %r18, 4;
	add.s64 	%rd12, %rd4, %rd11;
	st.global.f32 	[%rd12], %f1;
	st.global.f32 	[%rd12+4], %f2;
	st.global.f32 	[%rd12+8], %f3;
	st.global.f32 	[%rd12+12], %f4;
	st.global.f32 	[%rd12+16], %f5;
	st.global.f32 	[%rd12+20], %f6;
	st.global.f32 	[%rd12+24], %f7;
	st.global.f32 	[%rd12+28], %f8;
	st.global.f32 	[%rd12+32], %f9;
	st.global.f32 	[%rd12+36], %f10;
	st.global.f32 	[%rd12+40], %f11;
	st.global.f32 	[%rd12+44], %f12;
	st.global.f32 	[%rd12+48], %f13;
	st.global.f32 	[%rd12+52], %f14;
	st.global.f32 	[%rd12+56], %f15;
	st.global.f32 	[%rd12+60], %f16;
	ret;

}


// ===== COMPILED SASS (sm_100) =====

	.target	sm_100

	.elftype	@"ET_EXEC"


//--------------------- .note.nv.tkinfo           --------------------------
	.section	.note.nv.tkinfo,"",@"SHT_NOTE"
	.sectionflags	@"SHF_NOTE_NV_TKINFO"
	.tkinfo
        /*0018*/ 	.word	0x00000002
        /*0030*/ 	.string	""
        /*0030*/ 	.string	"ptxas"
        /*0030*/ 	.string	"Cuda compilation tools, release 13.0, V13.0.88"
        /*0030*/ 	.string	"Build cuda_13.0.r13.0/compiler.36424714_0"
        /*0030*/ 	.string	"-arch sm_100 -m 64 "



//--------------------- .note.nv.cuinfo           --------------------------
	.section	.note.nv.cuinfo,"",@"SHT_NOTE"
	.sectionflags	@"SHF_NOTE_NV_CUINFO"
        /*0018*/ 	.short	0x0002
        /*001a*/ 	.short	0x0064
        /*001c*/ 	.short	0x0082
	.zero		2


//--------------------- .nv.info                  --------------------------
	.section	.nv.info,"",@"SHT_CUDA_INFO"
	.align	4


	//----- nvinfo : EIATTR_REGCOUNT
	.align		4
        /*0000*/ 	.byte	0x04, 0x2f
        /*0002*/ 	.short	(.L_1 - .L_0)
	.align		4
.L_0:
        /*0004*/ 	.word	index@(_Z5solvePfm)
        /*0008*/ 	.word	0x0000000e


	//----- nvinfo : EIATTR_FRAME_SIZE
	.align		4
.L_1:
        /*000c*/ 	.byte	0x04, 0x11
        /*000e*/ 	.short	(.L_3 - .L_2)
	.align		4
.L_2:
        /*0010*/ 	.word	index@(_Z5solvePfm)
        /*0014*/ 	.word	0x00000000


	//----- nvinfo : EIATTR_REGCOUNT
	.align		4
.L_3:
        /*0018*/ 	.byte	0x04, 0x2f
        /*001a*/ 	.short	(.L_5 - .L_4)
	.align		4
.L_4:
        /*001c*/ 	.word	index@(_Z4tilePfS_ii)
        /*0020*/ 	.word	0x00000020


	//----- nvinfo : EIATTR_FRAME_SIZE
	.align		4
.L_5:
        /*0024*/ 	.byte	0x04, 0x11
        /*0026*/ 	.short	(.L_7 - .L_6)
	.align		4
.L_6:
        /*0028*/ 	.word	index@(_Z4tilePfS_ii)
        /*002c*/ 	.word	0x00000000


	//----- nvinfo : EIATTR_MIN_STACK_SIZE
	.align		4
.L_7:
        /*0030*/ 	.byte	0x04, 0x12
        /*0032*/ 	.short	(.L_9 - .L_8)
	.align		4
.L_8:
        /*0034*/ 	.word	index@(_Z4tilePfS_ii)
        /*0038*/ 	.word	0x00000000


	//----- nvinfo : EIATTR_MIN_STACK_SIZE
	.align		4
.L_9:
        /*003c*/ 	.byte	0x04, 0x12
        /*003e*/ 	.short	(.L_11 - .L_10)
	.align		4
.L_10:
        /*0040*/ 	.word	index@(_Z5solvePfm)
        /*0044*/ 	.word	0x00000000
.L_11:


//--------------------- .nv.compat                --------------------------
	.section	.nv.compat,"",@"SHT_CUDA_COMPAT_INFO"
	.align	4
        /*0000*/ 	.byte	0x02, 0x09, 0x00, 0x00, 0x02, 0x02, 0x01, 0x00, 0x02, 0x05, 0x05, 0x00, 0x03, 0x07, 0x01, 0x01
        /*0010*/ 	.byte	0x02, 0x03, 0x00, 0x00, 0x02, 0x06, 0x01, 0x00, 0x04, 0x0b, 0x08, 0x00, 0x09, 0x00, 0x00, 0x00
        /*0020*/ 	.byte	0x00, 0x00, 0x00, 0x00


//--------------------- .nv.info._Z4tilePfS_ii    --------------------------
	.section	.nv.info._Z4tilePfS_ii,"",@"SHT_CUDA_INFO"
	.sectionflags	@""
	.align	4


	//----- nvinfo : EIATTR_CUDA_API_VERSION
	.align		4
        /*0000*/ 	.byte	0x04, 0x37
        /*0002*/ 	.short	(.L_13 - .L_12)
.L_12:
        /*0004*/ 	.word	0x00000082


	//----- nvinfo : EIATTR_KPARAM_INFO
	.align		4
.L_13:
        /*0008*/ 	.byte	0x04, 0x17
        /*000a*/ 	.short	(.L_15 - .L_14)
.L_14:
        /*000c*/ 	.word	0x00000000
        /*0010*/ 	.short	0x0003
        /*0012*/ 	.short	0x0014
        /*0014*/ 	.byte	0x00, 0xf0, 0x11, 0x00


	//----- nvinfo : EIATTR_KPARAM_INFO
	.align		4
.L_15:
        /*0018*/ 	.byte	0x04, 0x17
        /*001a*/ 	.short	(.L_17 - .L_16)
.L_16:
        /*001c*/ 	.word	0x00000000
        /*0020*/ 	.short	0x0002
        /*0022*/ 	.short	0x0010
        /*0024*/ 	.byte	0x00, 0xf0, 0x11, 0x00


	//----- nvinfo : EIATTR_KPARAM_INFO
	.align		4
.L_17:
        /*0028*/ 	.byte	0x04, 0x17
        /*002a*/ 	.short	(.L_19 - .L_18)
.L_18:
        /*002c*/ 	.word	0x00000000
        /*0030*/ 	.short	0x0001
        /*0032*/ 	.short	0x0008
        /*0034*/ 	.byte	0x00, 0xf5, 0x21, 0x00


	//----- nvinfo : EIATTR_KPARAM_INFO
	.align		4
.L_19:
        /*0038*/ 	.byte	0x04, 0x17
        /*003a*/ 	.short	(.L_21 - .L_20)
.L_20:
        /*003c*/ 	.word	0x00000000
        /*0040*/ 	.short	0x0000
        /*0042*/ 	.short	0x0000
        /*0044*/ 	.byte	0x00, 0xf5, 0x21, 0x00


	//----- nvinfo : EIATTR_SPARSE_MMA_MASK
	.align		4
.L_21:
        /*0048*/ 	.byte	0x03, 0x50
        /*004a*/ 	.short	0x0000


	//----- nvinfo : EIATTR_MAXREG_COUNT
	.align		4
        /*004c*/ 	.byte	0x03, 0x1b
        /*004e*/ 	.short	0x00ff


	//----- nvinfo : EIATTR_MERCURY_ISA_VERSION
	.align		4
        /*0050*/ 	.byte	0x03, 0x5f
        /*0052*/ 	.short	0x0101


	//----- nvinfo : EIATTR_VRC_CTA_INIT_COUNT
	.align		4
        /*0054*/ 	.byte	0x02, 0x4a
	.zero		1
	.zero		1


	//----- nvinfo : EIATTR_EXIT_INSTR_OFFSETS
	.align		4
        /*0058*/ 	.byte	0x04, 0x1c
        /*005a*/ 	.short	(.L_23 - .L_22)


	//   ....[0]....
.L_22:
        /*005c*/ 	.word	0x000003a0


	//----- nvinfo : EIATTR_CBANK_PARAM_SIZE
	.align		4
.L_23:
        /*0060*/ 	.byte	0x03, 0x19
        /*0062*/ 	.short	0x0018


	//----- nvinfo : EIATTR_PARAM_CBANK
	.align		4
        /*0064*/ 	.byte	0x04, 0x0a
        /*0066*/ 	.short	(.L_25 - .L_24)
	.align		4
.L_24:
        /*0068*/ 	.word	index@(.nv.constant0._Z4tilePfS_ii)
        /*006c*/ 	.short	0x0380
        /*006e*/ 	.short	0x0018


	//----- nvinfo : EIATTR_SW_WAR
	.align		4
.L_25:
        /*0070*/ 	.byte	0x04, 0x36
        /*0072*/ 	.short	(.L_27 - .L_26)
.L_26:
        /*0074*/ 	.word	0x00000008
.L_27:


//--------------------- .nv.info._Z5solvePfm      --------------------------
	.section	.nv.info._Z5solvePfm,"",@"SHT_CUDA_INFO"
	.sectionflags	@""
	.align	4


	//----- nvinfo : EIATTR_CUDA_API_VERSION
	.align		4
        /*0000*/ 	.byte	0x04, 0x37
        /*0002*/ 	.short	(.L_29 - .L_28)
.L_28:
        /*0004*/ 	.word	0x00000082


	//----- nvinfo : EIATTR_KPARAM_INFO
	.align		4
.L_29:
        /*0008*/ 	.byte	0x04, 0x17
        /*000a*/ 	.short	(.L_31 - .L_30)
.L_30:
        /*000c*/ 	.word	0x00000000
        /*0010*/ 	.short	0x0001
        /*0012*/ 	.short	0x0008
        /*0014*/ 	.byte	0x00, 0xf0, 0x21, 0x00


	//----- nvinfo : EIATTR_KPARAM_INFO
	.align		4
.L_31:
        /*0018*/ 	.byte	0x04, 0x17
        /*001a*/ 	.short	(.L_33 - .L_32)
.L_32:
        /*001c*/ 	.word	0x00000000
        /*0020*/ 	.short	0x0000
        /*0022*/ 	.short	0x0000
        /*0024*/ 	.byte	0x00, 0xf5, 0x21, 0x00


	//----- nvinfo : EIATTR_SPARSE_MMA_MASK
	.align		4
.L_33:
        /*0028*/ 	.byte	0x03, 0x50
        /*002a*/ 	.short	0x0000


	//----- nvinfo : EIATTR_MAXREG_COUNT
	.align		4
        /*002c*/ 	.byte	0x03, 0x1b
        /*002e*/ 	.short	0x00ff


	//----- nvinfo : EIATTR_NUM_BARRIERS
	.align		4
        /*0030*/ 	.byte	0x02, 0x4c
        /*0032*/ 	.byte	0x01
	.zero		1


	//----- nvinfo : EIATTR_MERCURY_ISA_VERSION
	.align		4
        /*0034*/ 	.byte	0x03, 0x5f
        /*0036*/ 	.short	0x0101


	//----- nvinfo : EIATTR_VRC_CTA_INIT_COUNT
	.align		4
        /*0038*/ 	.byte	0x02, 0x4a
	.zero		1
	.zero		1


	//----- nvinfo : EIATTR_EXIT_INSTR_OFFSETS
	.align		4
        /*003c*/ 	.byte	0x04, 0x1c
        /*003e*/ 	.short	(.L_35 - .L_34)


	//   ....[0]....
.L_34:
        /*0040*/ 	.word	0x00000190


	//   ....[1]....
        /*0044*/ 	.word	0x00000270


	//----- nvinfo : EIATTR_CRS_STACK_SIZE
	.align		4
.L_35:
        /*0048*/ 	.byte	0x04, 0x1e
        /*004a*/ 	.short	(.L_37 - .L_36)
.L_36:
        /*004c*/ 	.word	0x00000000


	//----- nvinfo : EIATTR_CBANK_PARAM_SIZE
	.align		4
.L_37:
        /*0050*/ 	.byte	0x03, 0x19
        /*0052*/ 	.short	0x0010


	//----- nvinfo : EIATTR_PARAM_CBANK
	.align		4
        /*0054*/ 	.byte	0x04, 0x0a
        /*0056*/ 	.short	(.L_39 - .L_38)
	.align		4
.L_38:
        /*0058*/ 	.word	index@(.nv.constant0._Z5solvePfm)
        /*005c*/ 	.short	0x0380
        /*005e*/ 	.short	0x0010


	//----- nvinfo : EIATTR_SW_WAR
	.align		4
.L_39:
        /*0060*/ 	.byte	0x04, 0x36
        /*0062*/ 	.short	(.L_41 - .L_40)
.L_40:
        /*0064*/ 	.word	0x00000008
.L_41:


//--------------------- .nv.callgraph             --------------------------
	.section	.nv.callgraph,"",@"SHT_CUDA_CALLGRAPH"
	.align	4
	.sectionentsize	8
	.align		4
        /*0000*/ 	.word	0x00000000
	.align		4
        /*0004*/ 	.word	0xffffffff
	.align		4
        /*0008*/ 	.word	0x00000000
	.align		4
        /*000c*/ 	.word	0xfffffffe
	.align		4
        /*0010*/ 	.word	0x00000000
	.align		4
        /*0014*/ 	.word	0xfffffffd
	.align		4
        /*0018*/ 	.word	0x00000000
	.align		4
        /*001c*/ 	.word	0xfffffffc


//--------------------- .text._Z4tilePfS_ii       --------------------------
	.section	.text._Z4tilePfS_ii,"ax",@progbits
	.align	128
        .global         _Z4tilePfS_ii
        .type           _Z4tilePfS_ii,@function
        .size           _Z4tilePfS_ii,(.L_x_4 - _Z4tilePfS_ii)
        .other          _Z4tilePfS_ii,@"STO_CUDA_ENTRY STV_DEFAULT"
_Z4tilePfS_ii:
.text._Z4tilePfS_ii:
[----:B------:R-:W-:Y:S01]  /*0000*/  LDC R1, c[0x0][0x37c] ;  /* 0x0000df00ff017b82 */ /* 0x000fe20000000800 */
[----:B------:R-:W0:Y:S01]  /*0010*/  S2R R25, SR_CTAID.Y ;  /* 0x0000000000197919 */ /* 0x000e220000002600 */
[----:B------:R-:W1:Y:S06]  /*0020*/  LDCU UR6, c[0x0][0x374] ;  /* 0x00006e80ff0677ac */ /* 0x000e6c0008000800 */
[----:B------:R-:W2:Y:S01]  /*0030*/  LDC.64 R4, c[0x0][0x390] ;  /* 0x0000e400ff047b82 */ /* 0x000ea20000000a00 */
[----:B------:R-:W3:Y:S01]  /*0040*/  S2R R0, SR_CTAID.X ;  /* 0x0000000000007919 */ /* 0x000ee20000002500 */
[----:B------:R-:W4:Y:S01]  /*0050*/  LDCU UR7, c[0x0][0x378] ;  /* 0x00006f00ff0777ac */ /* 0x000f220008000800 */
[----:B------:R-:W3:Y:S01]  /*0060*/  S2R R23, SR_TID.X ;  /* 0x0000000000177919 */ /* 0x000ee20000002100 */
[----:B------:R-:W3:Y:S04]  /*0070*/  LDCU UR8, c[0x0][0x360] ;  /* 0x00006c00ff0877ac */ /* 0x000ee80008000800 */
[----:B------:R-:W5:Y:S01]  /*0080*/  LDC.64 R6, c[0x0][0x380] ;  /* 0x0000e000ff067b82 */ /* 0x000f620000000a00 */
[----:B------:R-:W1:Y:S01]  /*0090*/  S2R R8, SR_CTAID.Z ;  /* 0x0000000000087919 */ /* 0x000e620000002700 */
[----:B------:R-:W4:Y:S01]  /*00a0*/  LDCU.64 UR4, c[0x0][0x358] ;  /* 0x00006b00ff0477ac */ /* 0x000f220008000a00 */
[----:B0-----:R-:W-:Y:S01]  /*00b0*/  SHF.L.U32 R2, R25, 0x1, RZ ;  /* 0x0000000119027819 */ /* 0x001fe200000006ff */
[----:B---3--:R-:W-:Y:S01]  /*00c0*/  IMAD R3, R0, UR8, R23 ;  /* 0x0000000800037c24 */ /* 0x008fe2000f8e0217 */
[----:B-1----:R-:W-:-:S03]  /*00d0*/  SHF.L.U32 R10, R8, 0x1, RZ ;  /* 0x00000001080a7819 */ /* 0x002fc600000006ff */
[----:B--2---:R-:W-:-:S04]  /*00e0*/  IMAD R2, R3, R4, R2 ;  /* 0x0000000403027224 */ /* 0x004fc800078e0202 */
[----:B------:R-:W-:-:S04]  /*00f0*/  IMAD R3, R2, R5, R10 ;  /* 0x0000000502037224 */ /* 0x000fc800078e020a */
[----:B-----5:R-:W-:-:S05]  /*0100*/  IMAD.WIDE R6, R3, 0x4, R6 ;  /* 0x0000000403067825 */ /* 0x020fca00078e0206 */
[----:B----4-:R-:W2:Y:S01]  /*0110*/  LDG.E R9, desc[UR4][R6.64] ;  /* 0x0000000406097981 */ /* 0x010ea2000c1e1900 */
[----:B------:R-:W-:-:S03]  /*0120*/  IMAD.WIDE R26, R5, 0x4, R6 ;  /* 0x00000004051a7825 */ /* 0x000fc600078e0206 */
[----:B------:R-:W3:Y:S01]  /*0130*/  LDG.E R21, desc[UR4][R6.64+0x4] ;  /* 0x0000040406157981 */ /* 0x000ee2000c1e1900 */
[----:B------:R-:W-:-:S03]  /*0140*/  IMAD.WIDE R2, R5, 0x4, R26 ;  /* 0x0000000405027825 */ /* 0x000fc600078e021a */
[----:B------:R-:W4:Y:S04]  /*0150*/  LDG.E R19, desc[UR4][R6.64+0x8] ;  /* 0x0000080406137981 */ /* 0x000f28000c1e1900 */
[----:B------:R0:W5:Y:S01]  /*0160*/  LDG.E R17, desc[UR4][R6.64+0xc] ;  /* 0x00000c0406117981 */ /* 0x000162000c1e1900 */
[----:B------:R-:W-:-:S03]  /*0170*/  IMAD.WIDE R4, R5, 0x4, R2 ;  /* 0x0000000405047825 */ /* 0x000fc600078e0202 */
[----:B------:R-:W5:Y:S04]  /*0180*/  LDG.E R15, desc[UR4][R26.64] ;  /* 0x000000041a0f7981 */ /* 0x000f68000c1e1900 */
[----:B------:R-:W5:Y:S01]  /*0190*/  LDG.E R13, desc[UR4][R26.64+0x4] ;  /* 0x000004041a0d7981 */ /* 0x000f62000c1e1900 */
[----:B0-----:R-:W0:Y:S03]  /*01a0*/  LDC.64 R6, c[0x0][0x388] ;  /* 0x0000e200ff067b82 */ /* 0x001e260000000a00 */
[----:B------:R-:W5:Y:S04]  /*01b0*/  LDG.E R11, desc[UR4][R26.64+0x8] ;  /* 0x000008041a0b7981 */ /* 0x000f68000c1e1900 */
        /* <DEDUP_REMOVED lines=8> */
[----:B------:R-:W5:Y:S01]  /*0240*/  LDG.E R24, desc[UR4][R4.64+0xc] ;  /* 0x00000c0404187981 */ /* 0x000f62000c1e1900 */
[----:B------:R-:W-:-:S04]  /*0250*/  IMAD R25, R0, UR6, R25 ;  /* 0x0000000600197c24 */ /* 0x000fc8000f8e0219 */
[----:B------:R-:W-:-:S04]  /*0260*/  IMAD R8, R25, UR7, R8 ;  /* 0x0000000719087c24 */ /* 0x000fc8000f8e0208 */
[----:B------:R-:W-:-:S05]  /*0270*/  IMAD R8, R8, UR8, R23 ;  /* 0x0000000808087c24 */ /* 0x000fca000f8e0217 */
[----:B------:R-:W-:-:S05]  /*0280*/  SHF.L.U32 R23, R8, 0x4, RZ ;  /* 0x0000000408177819 */ /* 0x000fca00000006ff */
[----:B0-----:R-:W-:-:S05]  /*0290*/  IMAD.WIDE.U32 R6, R23, 0x4, R6 ;  /* 0x0000000417067825 */ /* 0x001fca00078e0006 */
[----:B--2---:R-:W-:Y:S04]  /*02a0*/  STG.E desc[UR4][R6.64], R9 ;  /* 0x0000000906007986 */ /* 0x004fe8000c101904 */
[----:B---3--:R-:W-:Y:S04]  /*02b0*/  STG.E desc[UR4][R6.64+0x4], R21 ;  /* 0x0000041506007986 */ /* 0x008fe8000c101904 */
[----:B----4-:R-:W-:Y:S04]  /*02c0*/  STG.E desc[UR4][R6.64+0x8], R19 ;  /* 0x0000081306007986 */ /* 0x010fe8000c101904 */
[----:B-----5:R-:W-:Y:S04]  /*02d0*/  STG.E desc[UR4][R6.64+0xc], R17 ;  /* 0x00000c1106007986 */ /* 0x020fe8000c101904 */
[----:B------:R-:W-:Y:S04]  /*02e0*/  STG.E desc[UR4][R6.64+0x10], R15 ;  /* 0x0000100f06007986 */ /* 0x000fe8000c101904 */
        /* <DEDUP_REMOVED lines=10> */
[----:B------:R-:W-:Y:S01]  /*0390*/  STG.E desc[UR4][R6.64+0x3c], R24 ;  /* 0x00003c1806007986 */ /* 0x000fe2000c101904 */
[----:B------:R-:W-:Y:S05]  /*03a0*/  EXIT ;  /* 0x000000000000794d */ /* 0x000fea0003800000 */
.L_x_0:
[----:B------:R-:W-:-:S00]  /*03b0*/  BRA `(.L_x_0) ;  /* 0xfffffffc00fc7947 */ /* 0x000fc0000383ffff */
[----:B------:R-:W-:-:S00]  /*03c0*/  NOP ;  /* 0x0000000000007918 */ /* 0x000fc00000000000 */
        /* <DEDUP_REMOVED lines=11> */
.L_x_4:


//--------------------- .text._Z5solvePfm         --------------------------
	.section	.text._Z5solvePfm,"ax",@progbits
	.align	128
        .global         _Z5solvePfm
        .type           _Z5solvePfm,@function
        .size           _Z5solvePfm,(.L_x_5 - _Z5solvePfm)
        .other          _Z5solvePfm,@"STO_CUDA_ENTRY STV_DEFAULT"
_Z5solvePfm:
.text._Z5solvePfm:
[----:B------:R-:W-:Y:S01]  /*0000*/  LDC R1, c[0x0][0x37c] ;  /* 0x0000df00ff017b82 */ /* 0x000fe20000000800 */
[----:B------:R-:W0:Y:S01]  /*0010*/  S2R R8, SR_TID.Y ;  /* 0x0000000000087919 */ /* 0x000e220000002200 */
[----:B------:R-:W1:Y:S01]  /*0020*/  LDCU.64 UR6, c[0x0][0x388] ;  /* 0x00007100ff0677ac */ /* 0x000e620008000a00 */
[----:B------:R-:W-:Y:S01]  /*0030*/  BSSY.RECONVERGENT B0, `(.L_x_1) ;  /* 0x0000014000007945 */ /* 0x000fe20003800200 */
[----:B------:R-:W2:Y:S01]  /*0040*/  S2R R2, SR_TID.X ;  /* 0x0000000000027919 */ /* 0x000ea20000002100 */
[----:B------:R-:W3:Y:S01]  /*0050*/  LDCU.64 UR4, c[0x0][0x358] ;  /* 0x00006b00ff0477ac */ /* 0x000ee20008000a00 */
[C---:B0-----:R-:W-:Y:S01]  /*0060*/  VIADD R0, R8.reuse, 0x1 ;  /* 0x0000000108007836 */ /* 0x041fe20000000000 */
[----:B--2---:R-:W-:-:S04]  /*0070*/  ISETP.GT.U32.AND P1, PT, R8, R2, PT ;  /* 0x000000020800720c */ /* 0x004fc80003f24070 */
[----:B-1----:R-:W-:Y:S02]  /*0080*/  ISETP.GE.U32.AND P0, PT, R0, UR6, PT ;  /* 0x0000000600007c0c */ /* 0x002fe4000bf06070 */
[----:B------:R-:W-:Y:S02]  /*0090*/  LOP3.LUT R0, R8, 0x1, RZ, 0xc0, !PT ;  /* 0x0000000108007812 */ /* 0x000fe400078ec0ff */
[----:B------:R-:W-:-:S04]  /*00a0*/  ISETP.GE.U32.AND.EX P0, PT, RZ, UR7, PT, P0 ;  /* 0x00000007ff007c0c */ /* 0x000fc8000bf06100 */
[----:B------:R-:W-:-:S13]  /*00b0*/  ISETP.EQ.U32.OR P0, PT, R0, 0x1, P0 ;  /* 0x000000010000780c */ /* 0x000fda0000702470 */
[----:B---3--:R-:W-:Y:S05]  /*00c0*/  @P0 BRA `(.L_x_2) ;  /* 0x0000000000280947 */ /* 0x008fea0003800000 */
[----:B------:R-:W0:Y:S01]  /*00d0*/  LDCU.64 UR8, c[0x0][0x380] ;  /* 0x00007000ff0877ac */ /* 0x000e220008000a00 */
[----:B------:R-:W-:Y:S02]  /*00e0*/  IMAD.MOV.U32 R9, RZ, RZ, RZ ;  /* 0x000000ffff097224 */ /* 0x000fe400078e00ff */
[----:B------:R-:W-:-:S04]  /*00f0*/  IMAD.WIDE.U32 R6, R2, UR6, R8 ;  /* 0x0000000602067c25 */ /* 0x000fc8000f8e0008 */
[----:B------:R-:W-:Y:S01]  /*0100*/  IMAD R5, R2, UR7, R7 ;  /* 0x0000000702057c24 */ /* 0x000fe2000f8e0207 */
[----:B0-----:R-:W-:-:S04]  /*0110*/  LEA R4, P0, R6, UR8, 0x2 ;  /* 0x0000000806047c11 */ /* 0x001fc8000f8010ff */
[----:B------:R-:W-:-:S05]  /*0120*/  LEA.HI.X R5, R6, UR9, R5, 0x2, P0 ;  /* 0x0000000906057c11 */ /* 0x000fca00080f1405 */
[----:B------:R-:W2:Y:S04]  /*0130*/  LDG.E R11, desc[UR4][R4.64+0x4] ;  /* 0x00000404040b7981 */ /* 0x000ea8000c1e1900 */
[----:B------:R-:W3:Y:S04]  /*0140*/  LDG.E R7, desc[UR4][R4.64] ;  /* 0x0000000404077981 */ /* 0x000ee8000c1e1900 */
[----:B--2---:R0:W-:Y:S04]  /*0150*/  STG.E desc[UR4][R4.64], R11 ;  /* 0x0000000b04007986 */ /* 0x0041e8000c101904 */
[----:B---3--:R0:W-:Y:S02]  /*0160*/  STG.E desc[UR4][R4.64+0x4], R7 ;  /* 0x0000040704007986 */ /* 0x0081e4000c101904 */
.L_x_2:
[----:B------:R-:W-:Y:S05]  /*0170*/  BSYNC.RECONVERGENT B0 ;  /* 0x0000000000007941 */ /* 0x000fea0003800200 */
.L_x_1:
[----:B------:R-:W-:Y:S06]  /*0180*/  BAR.SYNC.DEFER_BLOCKING 0x0 ;  /* 0x0000000000007b1d */ /* 0x000fec0000010000 */
[----:B------:R-:W-:Y:S05]  /*0190*/  @!P1 EXIT ;  /* 0x000000000000994d */ /* 0x000fea0003800000 */
[----:B------:R-:W1:Y:S01]  /*01a0*/  LDCU.64 UR8, c[0x0][0x380] ;  /* 0x00007000ff0877ac */ /* 0x000e620008000a00 */
[----:B------:R-:W-:Y:S02]  /*01b0*/  IMAD.MOV.U32 R3, RZ, RZ, RZ ;  /* 0x000000ffff037224 */ /* 0x000fe400078e00ff */
[----:B0-----:R-:W-:-:S04]  /*01c0*/  IMAD.WIDE.U32 R4, R8, UR6, R2 ;  /* 0x0000000608047c25 */ /* 0x001fc8000f8e0002 */
[----:B------:R-:W-:Y:S01]  /*01d0*/  IMAD R3, R8, UR7, R5 ;  /* 0x0000000708037c24 */ /* 0x000fe2000f8e0205 */
[----:B-1----:R-:W-:-:S04]  /*01e0*/  LEA R6, P0, R4, UR8, 0x2 ;  /* 0x0000000804067c11 */ /* 0x002fc8000f8010ff */
[----:B------:R-:W-:-:S06]  /*01f0*/  LEA.HI.X R7, R4, UR9, R3, 0x2, P0 ;  /* 0x0000000904077c11 */ /* 0x000fcc00080f1403 */
[----:B------:R-:W2:Y:S01]  /*0200*/  LDG.E R7, desc[UR4][R6.64] ;  /* 0x0000000406077981 */ /* 0x000ea2000c1e1900 */
[----:B------:R-:W-:Y:S02]  /*0210*/  IMAD.MOV.U32 R9, RZ, RZ, RZ ;  /* 0x000000ffff097224 */ /* 0x000fe400078e00ff */
[----:B------:R-:W-:-:S04]  /*0220*/  IMAD.WIDE.U32 R8, R2, UR6, R8 ;  /* 0x0000000602087c25 */ /* 0x000fc8000f8e0008 */
[----:B------:R-:W-:Y:S01]  /*0230*/  IMAD R3, R2, UR7, R9 ;  /* 0x0000000702037c24 */ /* 0x000fe2000f8e0209 */
[----:B------:R-:W-:-:S04]  /*0240*/  LEA R2, P0, R8, UR8, 0x2 ;  /* 0x0000000808027c11 */ /* 0x000fc8000f8010ff */
[----:B------:R-:W-:-:S05]  /*0250*/  LEA.HI.X R3, R8, UR9, R3, 0x2, P0 ;  /* 0x0000000908037c11 */ /* 0x000fca00080f1403 */
[----:B--2---:R-:W-:Y:S01]  /*0260*/  STG.E desc[UR4][R2.64], R7 ;  /* 0x0000000702007986 */ /* 0x004fe2000c101904 */
[----:B------:R-:W-:Y:S05]  /*0270*/  EXIT ;  /* 0x000000000000794d */ /* 0x000fea0003800000 */
.L_x_3:
        /* <DEDUP_REMOVED lines=16> */
.L_x_5:


//--------------------- .nv.shared.reserved.0     --------------------------
	.section	.nv.shared.reserved.0,"aw",@nobits
	.weak		__nv_reservedSMEM_offset_0_alias
	.size		__nv_reservedSMEM_offset_0_alias, 0, 64
	.other		__nv_reservedSMEM_offset_0_alias,@"STO_CUDA_RESERVED_SHARED STV_DEFAULT"
__nv_reservedSMEM_offset_0_alias:
	.zero		0
	.zero		64


//--------------------- .nv.constant0._Z4tilePfS_ii --------------------------
	.section	.nv.constant0._Z4tilePfS_ii,"a",@progbits
	.sectionflags	@""
	.align	4
.nv.constant0._Z4tilePfS_ii:
	.zero		920


//--------------------- .nv.constant0._Z5solvePfm --------------------------
	.section	.nv.constant0._Z5solvePfm,"a",@progbits
	.sectionflags	@""
	.align	4
.nv.constant0._Z5solvePfm:
	.zero		912


//--------------------- SYMBOLS --------------------------

	.type		.nv.reservedSmem.offset0,@object
	.size		.nv.reservedSmem.offset0,0x4
